//
// Generated by NVIDIA NVVM Compiler
//
// Compiler Build ID: CL-36424714
// Cuda compilation tools, release 13.0, V13.0.88
// Based on NVVM 20.0.0
//

.version 9.0
.target sm_100
.address_size 64

	// .globl	_Z13dotProductGPUPfS_S_i
// _ZZ13dotProductGPUPfS_S_iE4c_sh has been demoted

.visible .entry _Z13dotProductGPUPfS_S_i(
	.param .u64 .ptr .align 1 _Z13dotProductGPUPfS_S_i_param_0,
	.param .u64 .ptr .align 1 _Z13dotProductGPUPfS_S_i_param_1,
	.param .u64 .ptr .align 1 _Z13dotProductGPUPfS_S_i_param_2,
	.param .u32 _Z13dotProductGPUPfS_S_i_param_3
)
{
	.reg .pred 	%p<5>;
	.reg .b32 	%r<13>;
	.reg .b32 	%f<9>;
	.reg .b64 	%rd<10>;
	// demoted variable
	.shared .align 4 .b8 _ZZ13dotProductGPUPfS_S_iE4c_sh[2048];
	ld.param.u64 	%rd2, [_Z13dotProductGPUPfS_S_i_param_0];
	ld.param.u64 	%rd3, [_Z13dotProductGPUPfS_S_i_param_1];
	ld.param.u64 	%rd1, [_Z13dotProductGPUPfS_S_i_param_2];
	cvta.to.global.u64 	%rd4, %rd3;
	cvta.to.global.u64 	%rd5, %rd2;
	mov.u32 	%r1, %tid.x;
	mov.u32 	%r12, %ntid.x;
	mov.u32 	%r6, %ctaid.x;
	mad.lo.s32 	%r7, %r12, %r6, %r1;
	mul.wide.s32 	%rd6, %r7, 4;
	add.s64 	%rd7, %rd5, %rd6;
	ld.global.f32 	%f1, [%rd7];
	add.s64 	%rd8, %rd4, %rd6;
	ld.global.f32 	%f2, [%rd8];
	mul.f32 	%f3, %f1, %f2;
	shl.b32 	%r8, %r1, 2;
	mov.u32 	%r9, _ZZ13dotProductGPUPfS_S_iE4c_sh;
	add.s32 	%r3, %r9, %r8;
	st.shared.f32 	[%r3], %f3;
	bar.sync 	0;
	setp.lt.u32 	%p1, %r12, 2;
	@%p1 bra 	$L__BB0_4;
$L__BB0_1:
	shr.u32 	%r5, %r12, 1;
	setp.ge.u32 	%p2, %r1, %r5;
	@%p2 bra 	$L__BB0_3;
	shl.b32 	%r10, %r5, 2;
	add.s32 	%r11, %r3, %r10;
	ld.shared.f32 	%f4, [%r11];
	ld.shared.f32 	%f5, [%r3];
	add.f32 	%f6, %f4, %f5;
	st.shared.f32 	[%r3], %f6;
$L__BB0_3:
	bar.sync 	0;
	setp.gt.u32 	%p3, %r12, 3;
	mov.u32 	%r12, %r5;
	@%p3 bra 	$L__BB0_1;
$L__BB0_4:
	setp.ne.s32 	%p4, %r1, 0;
	@%p4 bra 	$L__BB0_6;
	ld.shared.f32 	%f7, [_ZZ13dotProductGPUPfS_S_iE4c_sh];
	cvta.to.global.u64 	%rd9, %rd1;
	atom.global.add.f32 	%f8, [%rd9], %f7;
$L__BB0_6:
	ret;

}


// ===== COMPILED SASS (sm_100) =====

	.target	sm_100

	.elftype	@"ET_EXEC"


//--------------------- .note.nv.tkinfo           --------------------------
	.section	.note.nv.tkinfo,"",@"SHT_NOTE"
	.sectionflags	@"SHF_NOTE_NV_TKINFO"
	.tkinfo
        /*0018*/ 	.word	0x00000002
        /*0030*/ 	.string	""
        /*0030*/ 	.string	"ptxas"
        /*0030*/ 	.string	"Cuda compilation tools, release 13.0, V13.0.88"
        /*0030*/ 	.string	"Build cuda_13.0.r13.0/compiler.36424714_0"
        /*0030*/ 	.string	"-arch sm_100 -m 64 "



//--------------------- .note.nv.cuinfo           --------------------------
	.section	.note.nv.cuinfo,"",@"SHT_NOTE"
	.sectionflags	@"SHF_NOTE_NV_CUINFO"
        /*0018*/ 	.short	0x0002
        /*001a*/ 	.short	0x0064
        /*001c*/ 	.short	0x0082
	.zero		2


//--------------------- .nv.info                  --------------------------
	.section	.nv.info,"",@"SHT_CUDA_INFO"
	.align	4


	//----- nvinfo : EIATTR_REGCOUNT
	.align		4
        /*0000*/ 	.byte	0x04, 0x2f
        /*0002*/ 	.short	(.L_1 - .L_0)
	.align		4
.L_0:
        /*0004*/ 	.word	index@(_Z13dotProductGPUPfS_S_i)
        /*0008*/ 	.word	0x0000000a


	//----- nvinfo : EIATTR_FRAME_SIZE
	.align		4
.L_1:
        /*000c*/ 	.byte	0x04, 0x11
        /*000e*/ 	.short	(.L_3 - .L_2)
	.align		4
.L_2:
        /*0010*/ 	.word	index@(_Z13dotProductGPUPfS_S_i)
        /*0014*/ 	.word	0x00000000


	//----- nvinfo : EIATTR_MIN_STACK_SIZE
	.align		4
.L_3:
        /*0018*/ 	.byte	0x04, 0x12
        /*001a*/ 	.short	(.L_5 - .L_4)
	.align		4
.L_4:
        /*001c*/ 	.word	index@(_Z13dotProductGPUPfS_S_i)
        /*0020*/ 	.word	0x00000000
.L_5:


//--------------------- .nv.compat                --------------------------
	.section	.nv.compat,"",@"SHT_CUDA_COMPAT_INFO"
	.align	4
        /*0000*/ 	.byte	0x02, 0x09, 0x00, 0x00, 0x02, 0x02, 0x01, 0x00, 0x02, 0x05, 0x05, 0x00, 0x03, 0x07, 0x01, 0x01
        /*0010*/ 	.byte	0x02, 0x03, 0x00, 0x00, 0x02, 0x06, 0x01, 0x00, 0x04, 0x0b, 0x08, 0x00, 0x09, 0x00, 0x00, 0x00
        /*0020*/ 	.byte	0x00, 0x00, 0x00, 0x00


//--------------------- .nv.info._Z13dotProductGPUPfS_S_i --------------------------
	.section	.nv.info._Z13dotProductGPUPfS_S_i,"",@"SHT_CUDA_INFO"
	.sectionflags	@""
	.align	4


	//----- nvinfo : EIATTR_CUDA_API_VERSION
	.align		4
        /*0000*/ 	.byte	0x04, 0x37
        /*0002*/ 	.short	(.L_7 - .L_6)
.L_6:
        /*0004*/ 	.word	0x00000082


	//----- nvinfo : EIATTR_KPARAM_INFO
	.align		4
.L_7:
        /*0008*/ 	.byte	0x04, 0x17
        /*000a*/ 	.short	(.L_9 - .L_8)
.L_8:
        /*000c*/ 	.word	0x00000000
        /*0010*/ 	.short	0x0003
        /*0012*/ 	.short	0x0018
        /*0014*/ 	.byte	0x00, 0xf0, 0x11, 0x00


	//----- nvinfo : EIATTR_KPARAM_INFO
	.align		4
.L_9:
        /*0018*/ 	.byte	0x04, 0x17
        /*001a*/ 	.short	(.L_11 - .L_10)
.L_10:
        /*001c*/ 	.word	0x00000000
        /*0020*/ 	.short	0x0002
        /*0022*/ 	.short	0x0010
        /*0024*/ 	.byte	0x00, 0xf5, 0x21, 0x00


	//----- nvinfo : EIATTR_KPARAM_INFO
	.align		4
.L_11:
        /*0028*/ 	.byte	0x04, 0x17
        /*002a*/ 	.short	(.L_13 - .L_12)
.L_12:
        /*002c*/ 	.word	0x00000000
        /*0030*/ 	.short	0x0001
        /*0032*/ 	.short	0x0008
        /*0034*/ 	.byte	0x00, 0xf5, 0x21, 0x00


	//----- nvinfo : EIATTR_KPARAM_INFO
	.align		4
.L_13:
        /*0038*/ 	.byte	0x04, 0x17
        /*003a*/ 	.short	(.L_15 - .L_14)
.L_14:
        /*003c*/ 	.word	0x00000000
        /*0040*/ 	.short	0x0000
        /*0042*/ 	.short	0x0000
        /*0044*/ 	.byte	0x00, 0xf5, 0x21, 0x00


	//----- nvinfo : EIATTR_SPARSE_MMA_MASK
	.align		4
.L_15:
        /*0048*/ 	.byte	0x03, 0x50
        /*004a*/ 	.short	0x0000


	//----- nvinfo : EIATTR_MAXREG_COUNT
	.align		4
        /*004c*/ 	.byte	0x03, 0x1b
        /*004e*/ 	.short	0x00ff


	//----- nvinfo : EIATTR_NUM_BARRIERS
	.align		4
        /*0050*/ 	.byte	0x02, 0x4c
        /*0052*/ 	.byte	0x01
	.zero		1


	//----- nvinfo : EIATTR_MERCURY_ISA_VERSION
	.align		4
        /*0054*/ 	.byte	0x03, 0x5f
        /*0056*/ 	.short	0x0101


	//----- nvinfo : EIATTR_VRC_CTA_INIT_COUNT
	.align		4
        /*0058*/ 	.byte	0x02, 0x4a
	.zero		1
	.zero		1


	//----- nvinfo : EIATTR_EXIT_INSTR_OFFSETS
	.align		4
        /*005c*/ 	.byte	0x04, 0x1c
        /*005e*/ 	.short	(.L_17 - .L_16)


	//   ....[0]....
.L_16:
        /*0060*/ 	.word	0x00000220


	//   ....[1]....
        /*0064*/ 	.word	0x00000290


	//----- nvinfo : EIATTR_CBANK_PARAM_SIZE
	.align		4
.L_17:
        /*0068*/ 	.byte	0x03, 0x19
        /*006a*/ 	.short	0x001c


	//----- nvinfo : EIATTR_PARAM_CBANK
	.align		4
        /*006c*/ 	.byte	0x04, 0x0a
        /*006e*/ 	.short	(.L_19 - .L_18)
	.align		4
.L_18:
        /*0070*/ 	.word	index@(.nv.constant0._Z13dotProductGPUPfS_S_i)
        /*0074*/ 	.short	0x0380
        /*0076*/ 	.short	0x001c


	//----- nvinfo : EIATTR_SW_WAR
	.align		4
.L_19:
        /*0078*/ 	.byte	0x04, 0x36
        /*007a*/ 	.short	(.L_21 - .L_20)
.L_20:
        /*007c*/ 	.word	0x00000008
.L_21:


//--------------------- .nv.callgraph             --------------------------
	.section	.nv.callgraph,"",@"SHT_CUDA_CALLGRAPH"
	.align	4
	.sectionentsize	8
	.align		4
        /*0000*/ 	.word	0x00000000
	.align		4
        /*0004*/ 	.word	0xffffffff
	.align		4
        /*0008*/ 	.word	0x00000000
	.align		4
        /*000c*/ 	.word	0xfffffffe
	.align		4
        /*0010*/ 	.word	0x00000000
	.align		4
        /*0014*/ 	.word	0xfffffffd
	.align		4
        /*0018*/ 	.word	0x00000000
	.align		4
        /*001c*/ 	.word	0xfffffffc


//--------------------- .text._Z13dotProductGPUPfS_S_i --------------------------
	.section	.text._Z13dotProductGPUPfS_S_i,"ax",@progbits
	.align	128
        .global         _Z13dotProductGPUPfS_S_i
        .type           _Z13dotProductGPUPfS_S_i,@function
        .size           _Z13dotProductGPUPfS_S_i,(.L_x_3 - _Z13dotProductGPUPfS_S_i)
        .other          _Z13dotProductGPUPfS_S_i,@"STO_CUDA_ENTRY STV_DEFAULT"
_Z13dotProductGPUPfS_S_i:
.text._Z13dotProductGPUPfS_S_i:
[----:B------:R-:W-:Y:S01]  /*0000*/  LDC R1, c[0x0][0x37c] ;  /* 0x0000df00ff017b82 */ /* 0x000fe20000000800 */
[----:B------:R-:W0:Y:S07]  /*0010*/  S2R R6, SR_TID.X ;  /* 0x0000000000067919 */ /* 0x000e2e0000002100 */
[----:B------:R-:W1:Y:S01]  /*0020*/  LDC.64 R2, c[0x0][0x380] ;  /* 0x0000e000ff027b82 */ /* 0x000e620000000a00 */
[----:B------:R-:W0:Y:S01]  /*0030*/  LDCU UR8, c[0x0][0x360] ;  /* 0x00006c00ff0877ac */ /* 0x000e220008000800 */
[----:B------:R-:W0:Y:S01]  /*0040*/  S2R R7, SR_CTAID.X ;  /* 0x0000000000077919 */ /* 0x000e220000002500 */
[----:B------:R-:W2:Y:S05]  /*0050*/  LDCU.64 UR6, c[0x0][0x358] ;  /* 0x00006b00ff0677ac */ /* 0x000eaa0008000a00 */
[----:B------:R-:W3:Y:S01]  /*0060*/  LDC.64 R4, c[0x0][0x388] ;  /* 0x0000e200ff047b82 */ /* 0x000ee20000000a00 */
[----:B0-----:R-:W-:-:S04]  /*0070*/  IMAD R7, R7, UR8, R6 ;  /* 0x0000000807077c24 */ /* 0x001fc8000f8e0206 */
[----:B-1----:R-:W-:-:S04]  /*0080*/  IMAD.WIDE R2, R7, 0x4, R2 ;  /* 0x0000000407027825 */ /* 0x002fc800078e0202 */
[----:B---3--:R-:W-:Y:S02]  /*0090*/  IMAD.WIDE R4, R7, 0x4, R4 ;  /* 0x0000000407047825 */ /* 0x008fe400078e0204 */
[----:B--2---:R-:W2:Y:S04]  /*00a0*/  LDG.E R2, desc[UR6][R2.64] ;  /* 0x0000000602027981 */ /* 0x004ea8000c1e1900 */
[----:B------:R-:W2:Y:S01]  /*00b0*/  LDG.E R5, desc[UR6][R4.64] ;  /* 0x0000000604057981 */ /* 0x000ea2000c1e1900 */
[----:B------:R-:W0:Y:S01]  /*00c0*/  S2UR UR5, SR_CgaCtaId ;  /* 0x00000000000579c3 */ /* 0x000e220000008800 */
[----:B------:R-:W-:Y:S01]  /*00d0*/  UMOV UR4, 0x400 ;  /* 0x0000040000047882 */ /* 0x000fe20000000000 */
[----:B------:R-:W-:Y:S01]  /*00e0*/  UISETP.GE.U32.AND UP0, UPT, UR8, 0x2, UPT ;  /* 0x000000020800788c */ /* 0x000fe2000bf06070 */
[----:B------:R-:W-:Y:S01]  /*00f0*/  ISETP.NE.AND P0, PT, R6, RZ, PT ;  /* 0x000000ff0600720c */ /* 0x000fe20003f05270 */
[----:B0-----:R-:W-:-:S06]  /*0100*/  ULEA UR4, UR5, UR4, 0x18 ;  /* 0x0000000405047291 */ /* 0x001fcc000f8ec0ff */
[----:B------:R-:W-:Y:S01]  /*0110*/  LEA R7, R6, UR4, 0x2 ;  /* 0x0000000406077c11 */ /* 0x000fe2000f8e10ff */
[----:B--2---:R-:W-:-:S05]  /*0120*/  FMUL R0, R2, R5 ;  /* 0x0000000502007220 */ /* 0x004fca0000400000 */
[----:B------:R0:W-:Y:S01]  /*0130*/  STS [R7], R0 ;  /* 0x0000000007007388 */ /* 0x0001e20000000800 */
[----:B------:R-:W-:Y:S06]  /*0140*/  BAR.SYNC.DEFER_BLOCKING 0x0 ;  /* 0x0000000000007b1d */ /* 0x000fec0000010000 */
[----:B------:R-:W-:Y:S05]  /*0150*/  BRA.U !UP0, `(.L_x_0) ;  /* 0x0000000108307547 */ /* 0x000fea000b800000 */
[----:B0-----:R-:W-:-:S07]  /*0160*/  MOV R0, UR8 ;  /* 0x0000000800007c02 */ /* 0x001fce0008000f00 */
.L_x_1:
[----:B------:R-:W-:-:S04]  /*0170*/  SHF.R.U32.HI R5, RZ, 0x1, R0 ;  /* 0x00000001ff057819 */ /* 0x000fc80000011600 */
[----:B------:R-:W-:-:S13]  /*0180*/  ISETP.GE.U32.AND P1, PT, R6, R5, PT ;  /* 0x000000050600720c */ /* 0x000fda0003f26070 */
[----:B------:R-:W-:Y:S01]  /*0190*/  @!P1 LEA R2, R5, R7, 0x2 ;  /* 0x0000000705029211 */ /* 0x000fe200078e10ff */
[----:B------:R-:W-:Y:S05]  /*01a0*/  @!P1 LDS R3, [R7] ;  /* 0x0000000007039984 */ /* 0x000fea0000000800 */
[----:B------:R-:W0:Y:S02]  /*01b0*/  @!P1 LDS R2, [R2] ;  /* 0x0000000002029984 */ /* 0x000e240000000800 */
[----:B0-----:R-:W-:-:S05]  /*01c0*/  @!P1 FADD R4, R2, R3 ;  /* 0x0000000302049221 */ /* 0x001fca0000000000 */
[----:B------:R1:W-:Y:S01]  /*01d0*/  @!P1 STS [R7], R4 ;  /* 0x0000000407009388 */ /* 0x0003e20000000800 */
[----:B------:R-:W-:Y:S01]  /*01e0*/  BAR.SYNC.DEFER_BLOCKING 0x0 ;  /* 0x0000000000007b1d */ /* 0x000fe20000010000 */
[----:B------:R-:W-:Y:S02]  /*01f0*/  ISETP.GT.U32.AND P1, PT, R0, 0x3, PT ;  /* 0x000000030000780c */ /* 0x000fe40003f24070 */
[----:B------:R-:W-:-:S11]  /*0200*/  MOV R0, R5 ;  /* 0x0000000500007202 */ /* 0x000fd60000000f00 */
[----:B-1----:R-:W-:Y:S05]  /*0210*/  @P1 BRA `(.L_x_1) ;  /* 0xfffffffc00d41947 */ /* 0x002fea000383ffff */
.L_x_0:
[----:B------:R-:W-:Y:S05]  /*0220*/  @P0 EXIT ;  /* 0x000000000000094d */ /* 0x000fea0003800000 */
[----:B------:R-:W1:Y:S01]  /*0230*/  S2UR UR5, SR_CgaCtaId ;  /* 0x00000000000579c3 */ /* 0x000e620000008800 */
[----:B------:R-:W-:-:S07]  /*0240*/  UMOV UR4, 0x400 ;  /* 0x0000040000047882 */ /* 0x000fce0000000000 */
[----:B------:R-:W2:Y:S01]  /*0250*/  LDC.64 R2, c[0x0][0x390] ;  /* 0x0000e400ff027b82 */ /* 0x000ea20000000a00 */
[----:B-1----:R-:W-:-:S09]  /*0260*/  ULEA UR4, UR5, UR4, 0x18 ;  /* 0x0000000405047291 */ /* 0x002fd2000f8ec0ff */
[----:B------:R-:W2:Y:S04]  /*0270*/  LDS R5, [UR4] ;  /* 0x00000004ff057984 */ /* 0x000ea80008000800 */
[----:B--2---:R-:W-:Y:S01]  /*0280*/  REDG.E.ADD.F32.FTZ.RN.STRONG.GPU desc[UR6][R2.64], R5 ;  /* 0x00000005020079a6 */ /* 0x004fe2000c12f306 */
[----:B------:R-:W-:Y:S05]  /*0290*/  EXIT ;  /* 0x000000000000794d */ /* 0x000fea0003800000 */
.L_x_2:
[----:B------:R-:W-:-:S00]  /*02a0*/  BRA `(.L_x_2) ;  /* 0xfffffffc00fc7947 */ /* 0x000fc0000383ffff */
[----:B------:R-:W-:-:S00]  /*02b0*/  NOP ;  /* 0x0000000000007918 */ /* 0x000fc00000000000 */
        /* <DEDUP_REMOVED lines=12> */
.L_x_3:


//--------------------- .nv.shared._Z13dotProductGPUPfS_S_i --------------------------
	.section	.nv.shared._Z13dotProductGPUPfS_S_i,"aw",@nobits
	.sectionflags	@""
	.align	4
.nv.shared._Z13dotProductGPUPfS_S_i:
	.zero		3072


//--------------------- .nv.shared.reserved.0     --------------------------
	.section	.nv.shared.reserved.0,"aw",@nobits
	.weak		__nv_reservedSMEM_offset_0_alias
	.size		__nv_reservedSMEM_offset_0_alias, 0, 64
	.other		__nv_reservedSMEM_offset_0_alias,@"STO_CUDA_RESERVED_SHARED STV_DEFAULT"
__nv_reservedSMEM_offset_0_alias:
	.zero		0
	.zero		64


//--------------------- .nv.constant0._Z13dotProductGPUPfS_S_i --------------------------
	.section	.nv.constant0._Z13dotProductGPUPfS_S_i,"a",@progbits
	.sectionflags	@""
	.align	4
.nv.constant0._Z13dotProductGPUPfS_S_i:
	.zero		924


//--------------------- SYMBOLS --------------------------

	.type		.nv.reservedSmem.offset0,@object
	.size		.nv.reservedSmem.offset0,0x4
	.type		.nv.reservedSmem.cap,@object
	.size		.nv.reservedSmem.cap,0x4
